//
// Generated by NVIDIA NVVM Compiler
//
// Compiler Build ID: CL-36424714
// Cuda compilation tools, release 13.0, V13.0.88
// Based on NVVM 20.0.0
//

.version 9.0
.target sm_100
.address_size 64

	// .globl	_Z19gpuHistogramStridedPiS_ii

.visible .entry _Z19gpuHistogramStridedPiS_ii(
	.param .u64 .ptr .align 1 _Z19gpuHistogramStridedPiS_ii_param_0,
	.param .u64 .ptr .align 1 _Z19gpuHistogramStridedPiS_ii_param_1,
	.param .u32 _Z19gpuHistogramStridedPiS_ii_param_2,
	.param .u32 _Z19gpuHistogramStridedPiS_ii_param_3
)
{
	.reg .pred 	%p<3>;
	.reg .b32 	%r<15>;
	.reg .b64 	%rd<9>;

	ld.param.u64 	%rd3, [_Z19gpuHistogramStridedPiS_ii_param_0];
	ld.param.u64 	%rd4, [_Z19gpuHistogramStridedPiS_ii_param_1];
	ld.param.u32 	%r6, [_Z19gpuHistogramStridedPiS_ii_param_2];
	ld.param.u32 	%r7, [_Z19gpuHistogramStridedPiS_ii_param_3];
	mov.u32 	%r8, %ctaid.x;
	mov.u32 	%r1, %ntid.x;
	mov.u32 	%r9, %tid.x;
	mad.lo.s32 	%r14, %r8, %r1, %r9;
	setp.ge.s32 	%p1, %r14, %r6;
	@%p1 bra 	$L__BB0_3;
	mov.u32 	%r10, %nctaid.x;
	mul.lo.s32 	%r3, %r1, %r10;
	cvta.to.global.u64 	%rd1, %rd3;
	cvta.to.global.u64 	%rd2, %rd4;
$L__BB0_2:
	mul.wide.s32 	%rd5, %r14, 4;
	add.s64 	%rd6, %rd1, %rd5;
	ld.global.u32 	%r11, [%rd6];
	rem.s32 	%r12, %r11, %r7;
	mul.wide.s32 	%rd7, %r12, 4;
	add.s64 	%rd8, %rd2, %rd7;
	atom.global.add.u32 	%r13, [%rd8], 1;
	add.s32 	%r14, %r14, %r3;
	setp.lt.s32 	%p2, %r14, %r6;
	@%p2 bra 	$L__BB0_2;
$L__BB0_3:
	ret;

}


// ===== COMPILED SASS (sm_100) =====

	.target	sm_100

	.elftype	@"ET_EXEC"


//--------------------- .note.nv.tkinfo           --------------------------
	.section	.note.nv.tkinfo,"",@"SHT_NOTE"
	.sectionflags	@"SHF_NOTE_NV_TKINFO"
	.tkinfo
        /*0018*/ 	.word	0x00000002
        /*0030*/ 	.string	""
        /*0030*/ 	.string	"ptxas"
        /*0030*/ 	.string	"Cuda compilation tools, release 13.0, V13.0.88"
        /*0030*/ 	.string	"Build cuda_13.0.r13.0/compiler.36424714_0"
        /*0030*/ 	.string	"-arch sm_100 -m 64 "



//--------------------- .note.nv.cuinfo           --------------------------
	.section	.note.nv.cuinfo,"",@"SHT_NOTE"
	.sectionflags	@"SHF_NOTE_NV_CUINFO"
        /*0018*/ 	.short	0x0002
        /*001a*/ 	.short	0x0064
        /*001c*/ 	.short	0x0082
	.zero		2


//--------------------- .nv.info                  --------------------------
	.section	.nv.info,"",@"SHT_CUDA_INFO"
	.align	4


	//----- nvinfo : EIATTR_REGCOUNT
	.align		4
        /*0000*/ 	.byte	0x04, 0x2f
        /*0002*/ 	.short	(.L_1 - .L_0)
	.align		4
.L_0:
        /*0004*/ 	.word	index@(_Z19gpuHistogramStridedPiS_ii)
        /*0008*/ 	.word	0x00000015


	//----- nvinfo : EIATTR_FRAME_SIZE
	.align		4
.L_1:
        /*000c*/ 	.byte	0x04, 0x11
        /*000e*/ 	.short	(.L_3 - .L_2)
	.align		4
.L_2:
        /*0010*/ 	.word	index@(_Z19gpuHistogramStridedPiS_ii)
        /*0014*/ 	.word	0x00000000


	//----- nvinfo : EIATTR_MIN_STACK_SIZE
	.align		4
.L_3:
        /*0018*/ 	.byte	0x04, 0x12
        /*001a*/ 	.short	(.L_5 - .L_4)
	.align		4
.L_4:
        /*001c*/ 	.word	index@(_Z19gpuHistogramStridedPiS_ii)
        /*0020*/ 	.word	0x00000000
.L_5:


//--------------------- .nv.compat                --------------------------
	.section	.nv.compat,"",@"SHT_CUDA_COMPAT_INFO"
	.align	4
        /*0000*/ 	.byte	0x02, 0x09, 0x00, 0x00, 0x02, 0x02, 0x01, 0x00, 0x02, 0x05, 0x05, 0x00, 0x03, 0x07, 0x01, 0x01
        /*0010*/ 	.byte	0x02, 0x03, 0x00, 0x00, 0x02, 0x06, 0x01, 0x00, 0x04, 0x0b, 0x08, 0x00, 0x09, 0x00, 0x00, 0x00
        /*0020*/ 	.byte	0x00, 0x00, 0x00, 0x00


//--------------------- .nv.info._Z19gpuHistogramStridedPiS_ii --------------------------
	.section	.nv.info._Z19gpuHistogramStridedPiS_ii,"",@"SHT_CUDA_INFO"
	.sectionflags	@""
	.align	4


	//----- nvinfo : EIATTR_CUDA_API_VERSION
	.align		4
        /*0000*/ 	.byte	0x04, 0x37
        /*0002*/ 	.short	(.L_7 - .L_6)
.L_6:
        /*0004*/ 	.word	0x00000082


	//----- nvinfo : EIATTR_KPARAM_INFO
	.align		4
.L_7:
        /*0008*/ 	.byte	0x04, 0x17
        /*000a*/ 	.short	(.L_9 - .L_8)
.L_8:
        /*000c*/ 	.word	0x00000000
        /*0010*/ 	.short	0x0003
        /*0012*/ 	.short	0x0014
        /*0014*/ 	.byte	0x00, 0xf0, 0x11, 0x00


	//----- nvinfo : EIATTR_KPARAM_INFO
	.align		4
.L_9:
        /*0018*/ 	.byte	0x04, 0x17
        /*001a*/ 	.short	(.L_11 - .L_10)
.L_10:
        /*001c*/ 	.word	0x00000000
        /*0020*/ 	.short	0x0002
        /*0022*/ 	.short	0x0010
        /*0024*/ 	.byte	0x00, 0xf0, 0x11, 0x00


	//----- nvinfo : EIATTR_KPARAM_INFO
	.align		4
.L_11:
        /*0028*/ 	.byte	0x04, 0x17
        /*002a*/ 	.short	(.L_13 - .L_12)
.L_12:
        /*002c*/ 	.word	0x00000000
        /*0030*/ 	.short	0x0001
        /*0032*/ 	.short	0x0008
        /*0034*/ 	.byte	0x00, 0xf5, 0x21, 0x00


	//----- nvinfo : EIATTR_KPARAM_INFO
	.align		4
.L_13:
        /*0038*/ 	.byte	0x04, 0x17
        /*003a*/ 	.short	(.L_15 - .L_14)
.L_14:
        /*003c*/ 	.word	0x00000000
        /*0040*/ 	.short	0x0000
        /*0042*/ 	.short	0x0000
        /*0044*/ 	.byte	0x00, 0xf5, 0x21, 0x00


	//----- nvinfo : EIATTR_SPARSE_MMA_MASK
	.align		4
.L_15:
        /*0048*/ 	.byte	0x03, 0x50
        /*004a*/ 	.short	0x0000


	//----- nvinfo : EIATTR_MAXREG_COUNT
	.align		4
        /*004c*/ 	.byte	0x03, 0x1b
        /*004e*/ 	.short	0x00ff


	//----- nvinfo : EIATTR_MERCURY_ISA_VERSION
	.align		4
        /*0050*/ 	.byte	0x03, 0x5f
        /*0052*/ 	.short	0x0101


	//----- nvinfo : EIATTR_VRC_CTA_INIT_COUNT
	.align		4
        /*0054*/ 	.byte	0x02, 0x4a
	.zero		1
	.zero		1


	//----- nvinfo : EIATTR_EXIT_INSTR_OFFSETS
	.align		4
        /*0058*/ 	.byte	0x04, 0x1c
        /*005a*/ 	.short	(.L_17 - .L_16)


	//   ....[0]....
.L_16:
        /*005c*/ 	.word	0x00000070


	//   ....[1]....
        /*0060*/ 	.word	0x000002e0


	//----- nvinfo : EIATTR_CRS_STACK_SIZE
	.align		4
.L_17:
        /*0064*/ 	.byte	0x04, 0x1e
        /*0066*/ 	.short	(.L_19 - .L_18)
.L_18:
        /*0068*/ 	.word	0x00000000


	//----- nvinfo : EIATTR_CBANK_PARAM_SIZE
	.align		4
.L_19:
        /*006c*/ 	.byte	0x03, 0x19
        /*006e*/ 	.short	0x0018


	//----- nvinfo : EIATTR_PARAM_CBANK
	.align		4
        /*0070*/ 	.byte	0x04, 0x0a
        /*0072*/ 	.short	(.L_21 - .L_20)
	.align		4
.L_20:
        /*0074*/ 	.word	index@(.nv.constant0._Z19gpuHistogramStridedPiS_ii)
        /*0078*/ 	.short	0x0380
        /*007a*/ 	.short	0x0018


	//----- nvinfo : EIATTR_SW_WAR
	.align		4
.L_21:
        /*007c*/ 	.byte	0x04, 0x36
        /*007e*/ 	.short	(.L_23 - .L_22)
.L_22:
        /*0080*/ 	.word	0x00000008
.L_23:


//--------------------- .nv.callgraph             --------------------------
	.section	.nv.callgraph,"",@"SHT_CUDA_CALLGRAPH"
	.align	4
	.sectionentsize	8
	.align		4
        /*0000*/ 	.word	0x00000000
	.align		4
        /*0004*/ 	.word	0xffffffff
	.align		4
        /*0008*/ 	.word	0x00000000
	.align		4
        /*000c*/ 	.word	0xfffffffe
	.align		4
        /*0010*/ 	.word	0x00000000
	.align		4
        /*0014*/ 	.word	0xfffffffd
	.align		4
        /*0018*/ 	.word	0x00000000
	.align		4
        /*001c*/ 	.word	0xfffffffc


//--------------------- .text._Z19gpuHistogramStridedPiS_ii --------------------------
	.section	.text._Z19gpuHistogramStridedPiS_ii,"ax",@progbits
	.align	128
        .global         _Z19gpuHistogramStridedPiS_ii
        .type           _Z19gpuHistogramStridedPiS_ii,@function
        .size           _Z19gpuHistogramStridedPiS_ii,(.L_x_2 - _Z19gpuHistogramStridedPiS_ii)
        .other          _Z19gpuHistogramStridedPiS_ii,@"STO_CUDA_ENTRY STV_DEFAULT"
_Z19gpuHistogramStridedPiS_ii:
.text._Z19gpuHistogramStridedPiS_ii:
[----:B------:R-:W-:Y:S01]  /*0000*/  LDC R1, c[0x0][0x37c] ;  /* 0x0000df00ff017b82 */ /* 0x000fe20000000800 */
[----:B------:R-:W0:Y:S07]  /*0010*/  S2R R10, SR_TID.X ;  /* 0x00000000000a7919 */ /* 0x000e2e0000002100 */
[----:B------:R-:W0:Y:S01]  /*0020*/  S2UR UR4, SR_CTAID.X ;  /* 0x00000000000479c3 */ /* 0x000e220000002500 */
[----:B------:R-:W1:Y:S07]  /*0030*/  LDCU UR5, c[0x0][0x390] ;  /* 0x00007200ff0577ac */ /* 0x000e6e0008000800 */
[----:B------:R-:W0:Y:S02]  /*0040*/  LDC R13, c[0x0][0x360] ;  /* 0x0000d800ff0d7b82 */ /* 0x000e240000000800 */
[----:B0-----:R-:W-:-:S05]  /*0050*/  IMAD R10, R13, UR4, R10 ;  /* 0x000000040d0a7c24 */ /* 0x001fca000f8e020a */
[----:B-1----:R-:W-:-:S13]  /*0060*/  ISETP.GE.AND P0, PT, R10, UR5, PT ;  /* 0x000000050a007c0c */ /* 0x002fda000bf06270 */
[----:B------:R-:W-:Y:S05]  /*0070*/  @P0 EXIT ;  /* 0x000000000000094d */ /* 0x000fea0003800000 */
[----:B------:R-:W0:Y:S01]  /*0080*/  LDC R14, c[0x0][0x394] ;  /* 0x0000e500ff0e7b82 */ /* 0x000e220000000800 */
[----:B------:R-:W1:Y:S01]  /*0090*/  LDCU UR4, c[0x0][0x370] ;  /* 0x00006e00ff0477ac */ /* 0x000e620008000800 */
[----:B------:R-:W2:Y:S06]  /*00a0*/  LDCU.64 UR6, c[0x0][0x358] ;  /* 0x00006b00ff0677ac */ /* 0x000eac0008000a00 */
[----:B------:R-:W3:Y:S08]  /*00b0*/  LDC.64 R2, c[0x0][0x380] ;  /* 0x0000e000ff027b82 */ /* 0x000ef00000000a00 */
[----:B------:R-:W4:Y:S01]  /*00c0*/  LDC.64 R4, c[0x0][0x388] ;  /* 0x0000e200ff047b82 */ /* 0x000f220000000a00 */
[----:B0-----:R-:W-:-:S07]  /*00d0*/  IABS R0, R14 ;  /* 0x0000000e00007213 */ /* 0x001fce0000000000 */
[----:B------:R-:W0:Y:S01]  /*00e0*/  LDC.64 R6, c[0x0][0x390] ;  /* 0x0000e400ff067b82 */ /* 0x000e220000000a00 */
[----:B------:R-:W-:Y:S01]  /*00f0*/  ISETP.NE.AND P0, PT, R14, RZ, PT ;  /* 0x000000ff0e00720c */ /* 0x000fe20003f05270 */
[----:B------:R-:W5:Y:S01]  /*0100*/  I2F.RP R11, R0 ;  /* 0x00000000000b7306 */ /* 0x000f620000209400 */
[----:B------:R-:W-:-:S07]  /*0110*/  LOP3.LUT R14, RZ, R14, RZ, 0x33, !PT ;  /* 0x0000000eff0e7212 */ /* 0x000fce00078e33ff */
[----:B-----5:R-:W5:Y:S02]  /*0120*/  MUFU.RCP R11, R11 ;  /* 0x0000000b000b7308 */ /* 0x020f640000001000 */
[----:B-----5:R-:W-:Y:S02]  /*0130*/  VIADD R8, R11, 0xffffffe ;  /* 0x0ffffffe0b087836 */ /* 0x020fe40000000000 */
[----:B-1----:R-:W-:-:S04]  /*0140*/  IMAD R11, R13, UR4, RZ ;  /* 0x000000040d0b7c24 */ /* 0x002fc8000f8e02ff */
[----:B------:R1:W5:Y:S02]  /*0150*/  F2I.FTZ.U32.TRUNC.NTZ R9, R8 ;  /* 0x0000000800097305 */ /* 0x000364000021f000 */
[----:B-1----:R-:W-:Y:S02]  /*0160*/  HFMA2 R8, -RZ, RZ, 0, 0 ;  /* 0x00000000ff087431 */ /* 0x002fe400000001ff */
[----:B-----5:R-:W-:-:S04]  /*0170*/  IMAD.MOV R15, RZ, RZ, -R9 ;  /* 0x000000ffff0f7224 */ /* 0x020fc800078e0a09 */
[----:B------:R-:W-:-:S04]  /*0180*/  IMAD R15, R15, R0, RZ ;  /* 0x000000000f0f7224 */ /* 0x000fc800078e02ff */
[----:B0-234-:R-:W-:-:S07]  /*0190*/  IMAD.HI.U32 R12, R9, R15, R8 ;  /* 0x0000000f090c7227 */ /* 0x01dfce00078e0008 */
.L_x_0:
[----:B0-----:R-:W-:-:S06]  /*01a0*/  IMAD.WIDE R8, R10, 0x4, R2 ;  /* 0x000000040a087825 */ /* 0x001fcc00078e0202 */
[----:B------:R-:W2:Y:S01]  /*01b0*/  LDG.E R8, desc[UR6][R8.64] ;  /* 0x0000000608087981 */ /* 0x000ea2000c1e1900 */
[----:B------:R-:W-:Y:S02]  /*01c0*/  IABS R18, R7 ;  /* 0x0000000700127213 */ /* 0x000fe40000000000 */
[----:B------:R-:W-:Y:S02]  /*01d0*/  IADD3 R10, PT, PT, R11, R10, RZ ;  /* 0x0000000a0b0a7210 */ /* 0x000fe40007ffe0ff */
[----:B--2---:R-:W-:Y:S02]  /*01e0*/  IABS R15, R8 ;  /* 0x00000008000f7213 */ /* 0x004fe40000000000 */
[----:B------:R-:W-:-:S03]  /*01f0*/  ISETP.GE.AND P2, PT, R8, RZ, PT ;  /* 0x000000ff0800720c */ /* 0x000fc60003f46270 */
[----:B------:R-:W-:-:S04]  /*0200*/  IMAD.HI.U32 R13, R12, R15, RZ ;  /* 0x0000000f0c0d7227 */ /* 0x000fc800078e00ff */
[----:B------:R-:W-:-:S04]  /*0210*/  IMAD.MOV R16, RZ, RZ, -R13 ;  /* 0x000000ffff107224 */ /* 0x000fc800078e0a0d */
[----:B------:R-:W-:-:S05]  /*0220*/  IMAD R13, R18, R16, R15 ;  /* 0x00000010120d7224 */ /* 0x000fca00078e020f */
[----:B------:R-:W-:-:S13]  /*0230*/  ISETP.GT.U32.AND P1, PT, R0, R13, PT ;  /* 0x0000000d0000720c */ /* 0x000fda0003f24070 */
[----:B------:R-:W-:-:S04]  /*0240*/  @!P1 IADD3 R13, PT, PT, R13, -R18, RZ ;  /* 0x800000120d0d9210 */ /* 0x000fc80007ffe0ff */
[----:B------:R-:W-:-:S13]  /*0250*/  ISETP.GT.U32.AND P1, PT, R0, R13, PT ;  /* 0x0000000d0000720c */ /* 0x000fda0003f24070 */
[----:B------:R-:W-:Y:S01]  /*0260*/  @!P1 IMAD.IADD R13, R13, 0x1, -R18 ;  /* 0x000000010d0d9824 */ /* 0x000fe200078e0a12 */
[----:B------:R-:W-:-:S04]  /*0270*/  ISETP.GE.AND P1, PT, R10, R6, PT ;  /* 0x000000060a00720c */ /* 0x000fc80003f26270 */
[----:B------:R-:W-:-:S04]  /*0280*/  @!P2 IADD3 R13, PT, PT, -R13, RZ, RZ ;  /* 0x000000ff0d0da210 */ /* 0x000fc80007ffe1ff */
[----:B------:R-:W-:Y:S01]  /*0290*/  SEL R9, R14, R13, !P0 ;  /* 0x0000000d0e097207 */ /* 0x000fe20004000000 */
[----:B------:R-:W-:-:S04]  /*02a0*/  IMAD.MOV.U32 R13, RZ, RZ, 0x1 ;  /* 0x00000001ff0d7424 */ /* 0x000fc800078e00ff */
[----:B------:R-:W-:-:S05]  /*02b0*/  IMAD.WIDE R8, R9, 0x4, R4 ;  /* 0x0000000409087825 */ /* 0x000fca00078e0204 */
[----:B------:R0:W-:Y:S01]  /*02c0*/  REDG.E.ADD.STRONG.GPU desc[UR6][R8.64], R13 ;  /* 0x0000000d0800798e */ /* 0x0001e2000c12e106 */
[----:B------:R-:W-:Y:S05]  /*02d0*/  @!P1 BRA `(.L_x_0) ;  /* 0xfffffffc00b09947 */ /* 0x000fea000383ffff */
[----:B------:R-:W-:Y:S05]  /*02e0*/  EXIT ;  /* 0x000000000000794d */ /* 0x000fea0003800000 */
.L_x_1:
[----:B------:R-:W-:-:S00]  /*02f0*/  BRA `(.L_x_1) ;  /* 0xfffffffc00fc7947 */ /* 0x000fc0000383ffff */
[----:B------:R-:W-:-:S00]  /*0300*/  NOP ;  /* 0x0000000000007918 */ /* 0x000fc00000000000 */
[----:B------:R-:W-:-:S00]  /*0310*/  NOP ;  /* 0x0000000000007918 */ /* 0x000fc00000000000 */
[----:B------:R-:W-:-:S00]  /*0320*/  NOP ;  /* 0x0000000000007918 */ /* 0x000fc00000000000 */
[----:B------:R-:W-:-:S00]  /*0330*/  NOP ;  /* 0x0000000000007918 */ /* 0x000fc00000000000 */
[----:B------:R-:W-:-:S00]  /*0340*/  NOP ;  /* 0x0000000000007918 */ /* 0x000fc00000000000 */
[----:B------:R-:W-:-:S00]  /*0350*/  NOP ;  /* 0x0000000000007918 */ /* 0x000fc00000000000 */
[----:B------:R-:W-:-:S00]  /*0360*/  NOP ;  /* 0x0000000000007918 */ /* 0x000fc00000000000 */
[----:B------:R-:W-:-:S00]  /*0370*/  NOP ;  /* 0x0000000000007918 */ /* 0x000fc00000000000 */
.L_x_2:


//--------------------- .nv.shared.reserved.0     --------------------------
	.section	.nv.shared.reserved.0,"aw",@nobits
	.weak		__nv_reservedSMEM_offset_0_alias
	.size		__nv_reservedSMEM_offset_0_alias, 0, 64
	.other		__nv_reservedSMEM_offset_0_alias,@"STO_CUDA_RESERVED_SHARED STV_DEFAULT"
__nv_reservedSMEM_offset_0_alias:
	.zero		0
	.zero		64


//--------------------- .nv.constant0._Z19gpuHistogramStridedPiS_ii --------------------------
	.section	.nv.constant0._Z19gpuHistogramStridedPiS_ii,"a",@progbits
	.sectionflags	@""
	.align	4
.nv.constant0._Z19gpuHistogramStridedPiS_ii:
	.zero		920


//--------------------- SYMBOLS --------------------------

	.type		.nv.reservedSmem.offset0,@object
	.size		.nv.reservedSmem.offset0,0x4
